//
// Generated by NVIDIA NVVM Compiler
//
// Compiler Build ID: CL-36424714
// Cuda compilation tools, release 13.0, V13.0.88
// Based on NVVM 20.0.0
//

.version 9.0
.target sm_100
.address_size 64

	// .globl	_Z4add1PdS_S_i

.visible .entry _Z4add1PdS_S_i(
	.param .u64 .ptr .align 1 _Z4add1PdS_S_i_param_0,
	.param .u64 .ptr .align 1 _Z4add1PdS_S_i_param_1,
	.param .u64 .ptr .align 1 _Z4add1PdS_S_i_param_2,
	.param .u32 _Z4add1PdS_S_i_param_3
)
{
	.reg .pred 	%p<2>;
	.reg .b32 	%r<6>;
	.reg .b64 	%rd<11>;
	.reg .b64 	%fd<4>;

	ld.param.u64 	%rd1, [_Z4add1PdS_S_i_param_0];
	ld.param.u64 	%rd2, [_Z4add1PdS_S_i_param_1];
	ld.param.u64 	%rd3, [_Z4add1PdS_S_i_param_2];
	ld.param.u32 	%r2, [_Z4add1PdS_S_i_param_3];
	mov.u32 	%r3, %ctaid.x;
	mov.u32 	%r4, %ntid.x;
	mov.u32 	%r5, %tid.x;
	mad.lo.s32 	%r1, %r3, %r4, %r5;
	setp.ge.s32 	%p1, %r1, %r2;
	@%p1 bra 	$L__BB0_2;
	cvta.to.global.u64 	%rd4, %rd1;
	cvta.to.global.u64 	%rd5, %rd2;
	cvta.to.global.u64 	%rd6, %rd3;
	mul.wide.s32 	%rd7, %r1, 8;
	add.s64 	%rd8, %rd4, %rd7;
	ld.global.f64 	%fd1, [%rd8];
	add.s64 	%rd9, %rd5, %rd7;
	ld.global.f64 	%fd2, [%rd9];
	add.f64 	%fd3, %fd1, %fd2;
	add.s64 	%rd10, %rd6, %rd7;
	st.global.f64 	[%rd10], %fd3;
$L__BB0_2:
	ret;

}
	// .globl	_Z4add2PdS_S_i
.visible .entry _Z4add2PdS_S_i(
	.param .u64 .ptr .align 1 _Z4add2PdS_S_i_param_0,
	.param .u64 .ptr .align 1 _Z4add2PdS_S_i_param_1,
	.param .u64 .ptr .align 1 _Z4add2PdS_S_i_param_2,
	.param .u32 _Z4add2PdS_S_i_param_3
)
{
	.reg .pred 	%p<2>;
	.reg .b32 	%r<6>;
	.reg .b64 	%rd<11>;
	.reg .b64 	%fd<4>;

	ld.param.u64 	%rd1, [_Z4add2PdS_S_i_param_0];
	ld.param.u64 	%rd2, [_Z4add2PdS_S_i_param_1];
	ld.param.u64 	%rd3, [_Z4add2PdS_S_i_param_2];
	ld.param.u32 	%r2, [_Z4add2PdS_S_i_param_3];
	mov.u32 	%r3, %ctaid.x;
	mov.u32 	%r4, %ntid.x;
	mov.u32 	%r5, %tid.x;
	mad.lo.s32 	%r1, %r3, %r4, %r5;
	setp.ge.s32 	%p1, %r1, %r2;
	@%p1 bra 	$L__BB1_2;
	cvta.to.global.u64 	%rd4, %rd1;
	cvta.to.global.u64 	%rd5, %rd2;
	cvta.to.global.u64 	%rd6, %rd3;
	mul.wide.s32 	%rd7, %r1, 8;
	add.s64 	%rd8, %rd4, %rd7;
	ld.global.f64 	%fd1, [%rd8];
	add.s64 	%rd9, %rd5, %rd7;
	ld.global.f64 	%fd2, [%rd9];
	add.s64 	%rd10, %rd6, %rd7;
	add.f64 	%fd3, %fd1, %fd2;
	st.global.f64 	[%rd10], %fd3;
$L__BB1_2:
	ret;

}
	// .globl	_Z4add3PdS_S_i
.visible .entry _Z4add3PdS_S_i(
	.param .u64 .ptr .align 1 _Z4add3PdS_S_i_param_0,
	.param .u64 .ptr .align 1 _Z4add3PdS_S_i_param_1,
	.param .u64 .ptr .align 1 _Z4add3PdS_S_i_param_2,
	.param .u32 _Z4add3PdS_S_i_param_3
)
{
	.reg .pred 	%p<2>;
	.reg .b32 	%r<6>;
	.reg .b64 	%rd<11>;
	.reg .b64 	%fd<4>;

	ld.param.u64 	%rd1, [_Z4add3PdS_S_i_param_0];
	ld.param.u64 	%rd2, [_Z4add3PdS_S_i_param_1];
	ld.param.u64 	%rd3, [_Z4add3PdS_S_i_param_2];
	ld.param.u32 	%r2, [_Z4add3PdS_S_i_param_3];
	mov.u32 	%r3, %ctaid.x;
	mov.u32 	%r4, %ntid.x;
	mov.u32 	%r5, %tid.x;
	mad.lo.s32 	%r1, %r3, %r4, %r5;
	setp.ge.s32 	%p1, %r1, %r2;
	@%p1 bra 	$L__BB2_2;
	cvta.to.global.u64 	%rd4, %rd1;
	cvta.to.global.u64 	%rd5, %rd2;
	cvta.to.global.u64 	%rd6, %rd3;
	mul.wide.s32 	%rd7, %r1, 8;
	add.s64 	%rd8, %rd4, %rd7;
	ld.global.f64 	%fd1, [%rd8];
	add.s64 	%rd9, %rd5, %rd7;
	ld.global.f64 	%fd2, [%rd9];
	add.s64 	%rd10, %rd6, %rd7;
	add.f64 	%fd3, %fd1, %fd2;
	st.global.f64 	[%rd10], %fd3;
$L__BB2_2:
	ret;

}


// ===== COMPILED SASS (sm_100) =====

	.target	sm_100

	.elftype	@"ET_EXEC"


//--------------------- .note.nv.tkinfo           --------------------------
	.section	.note.nv.tkinfo,"",@"SHT_NOTE"
	.sectionflags	@"SHF_NOTE_NV_TKINFO"
	.tkinfo
        /*0018*/ 	.word	0x00000002
        /*0030*/ 	.string	""
        /*0030*/ 	.string	"ptxas"
        /*0030*/ 	.string	"Cuda compilation tools, release 13.0, V13.0.88"
        /*0030*/ 	.string	"Build cuda_13.0.r13.0/compiler.36424714_0"
        /*0030*/ 	.string	"-arch sm_100 -m 64 "



//--------------------- .note.nv.cuinfo           --------------------------
	.section	.note.nv.cuinfo,"",@"SHT_NOTE"
	.sectionflags	@"SHF_NOTE_NV_CUINFO"
        /*0018*/ 	.short	0x0002
        /*001a*/ 	.short	0x0064
        /*001c*/ 	.short	0x0082
	.zero		2


//--------------------- .nv.info                  --------------------------
	.section	.nv.info,"",@"SHT_CUDA_INFO"
	.align	4


	//----- nvinfo : EIATTR_REGCOUNT
	.align		4
        /*0000*/ 	.byte	0x04, 0x2f
        /*0002*/ 	.short	(.L_1 - .L_0)
	.align		4
.L_0:
        /*0004*/ 	.word	index@(_Z4add1PdS_S_i)
        /*0008*/ 	.word	0x0000000e


	//----- nvinfo : EIATTR_FRAME_SIZE
	.align		4
.L_1:
        /*000c*/ 	.byte	0x04, 0x11
        /*000e*/ 	.short	(.L_3 - .L_2)
	.align		4
.L_2:
        /*0010*/ 	.word	index@(_Z4add1PdS_S_i)
        /*0014*/ 	.word	0x00000000


	//----- nvinfo : EIATTR_REGCOUNT
	.align		4
.L_3:
        /*0018*/ 	.byte	0x04, 0x2f
        /*001a*/ 	.short	(.L_5 - .L_4)
	.align		4
.L_4:
        /*001c*/ 	.word	index@(_Z4add2PdS_S_i)
        /*0020*/ 	.word	0x0000000e


	//----- nvinfo : EIATTR_FRAME_SIZE
	.align		4
.L_5:
        /*0024*/ 	.byte	0x04, 0x11
        /*0026*/ 	.short	(.L_7 - .L_6)
	.align		4
.L_6:
        /*0028*/ 	.word	index@(_Z4add2PdS_S_i)
        /*002c*/ 	.word	0x00000000


	//----- nvinfo : EIATTR_REGCOUNT
	.align		4
.L_7:
        /*0030*/ 	.byte	0x04, 0x2f
        /*0032*/ 	.short	(.L_9 - .L_8)
	.align		4
.L_8:
        /*0034*/ 	.word	index@(_Z4add3PdS_S_i)
        /*0038*/ 	.word	0x0000000e


	//----- nvinfo : EIATTR_FRAME_SIZE
	.align		4
.L_9:
        /*003c*/ 	.byte	0x04, 0x11
        /*003e*/ 	.short	(.L_11 - .L_10)
	.align		4
.L_10:
        /*0040*/ 	.word	index@(_Z4add3PdS_S_i)
        /*0044*/ 	.word	0x00000000


	//----- nvinfo : EIATTR_MIN_STACK_SIZE
	.align		4
.L_11:
        /*0048*/ 	.byte	0x04, 0x12
        /*004a*/ 	.short	(.L_13 - .L_12)
	.align		4
.L_12:
        /*004c*/ 	.word	index@(_Z4add3PdS_S_i)
        /*0050*/ 	.word	0x00000000


	//----- nvinfo : EIATTR_MIN_STACK_SIZE
	.align		4
.L_13:
        /*0054*/ 	.byte	0x04, 0x12
        /*0056*/ 	.short	(.L_15 - .L_14)
	.align		4
.L_14:
        /*0058*/ 	.word	index@(_Z4add2PdS_S_i)
        /*005c*/ 	.word	0x00000000


	//----- nvinfo : EIATTR_MIN_STACK_SIZE
	.align		4
.L_15:
        /*0060*/ 	.byte	0x04, 0x12
        /*0062*/ 	.short	(.L_17 - .L_16)
	.align		4
.L_16:
        /*0064*/ 	.word	index@(_Z4add1PdS_S_i)
        /*0068*/ 	.word	0x00000000
.L_17:


//--------------------- .nv.compat                --------------------------
	.section	.nv.compat,"",@"SHT_CUDA_COMPAT_INFO"
	.align	4
        /*0000*/ 	.byte	0x02, 0x09, 0x00, 0x00, 0x02, 0x02, 0x01, 0x00, 0x02, 0x05, 0x05, 0x00, 0x03, 0x07, 0x01, 0x01
        /*0010*/ 	.byte	0x02, 0x03, 0x00, 0x00, 0x02, 0x06, 0x01, 0x00, 0x04, 0x0b, 0x08, 0x00, 0x01, 0x00, 0x00, 0x00
        /*0020*/ 	.byte	0x00, 0x00, 0x00, 0x00


//--------------------- .nv.info._Z4add3PdS_S_i   --------------------------
	.section	.nv.info._Z4add3PdS_S_i,"",@"SHT_CUDA_INFO"
	.sectionflags	@""
	.align	4


	//----- nvinfo : EIATTR_CUDA_API_VERSION
	.align		4
        /*0000*/ 	.byte	0x04, 0x37
        /*0002*/ 	.short	(.L_19 - .L_18)
.L_18:
        /*0004*/ 	.word	0x00000082


	//----- nvinfo : EIATTR_KPARAM_INFO
	.align		4
.L_19:
        /*0008*/ 	.byte	0x04, 0x17
        /*000a*/ 	.short	(.L_21 - .L_20)
.L_20:
        /*000c*/ 	.word	0x00000000
        /*0010*/ 	.short	0x0003
        /*0012*/ 	.short	0x0018
        /*0014*/ 	.byte	0x00, 0xf0, 0x11, 0x00


	//----- nvinfo : EIATTR_KPARAM_INFO
	.align		4
.L_21:
        /*0018*/ 	.byte	0x04, 0x17
        /*001a*/ 	.short	(.L_23 - .L_22)
.L_22:
        /*001c*/ 	.word	0x00000000
        /*0020*/ 	.short	0x0002
        /*0022*/ 	.short	0x0010
        /*0024*/ 	.byte	0x00, 0xf5, 0x21, 0x00


	//----- nvinfo : EIATTR_KPARAM_INFO
	.align		4
.L_23:
        /*0028*/ 	.byte	0x04, 0x17
        /*002a*/ 	.short	(.L_25 - .L_24)
.L_24:
        /*002c*/ 	.word	0x00000000
        /*0030*/ 	.short	0x0001
        /*0032*/ 	.short	0x0008
        /*0034*/ 	.byte	0x00, 0xf5, 0x21, 0x00


	//----- nvinfo : EIATTR_KPARAM_INFO
	.align		4
.L_25:
        /*0038*/ 	.byte	0x04, 0x17
        /*003a*/ 	.short	(.L_27 - .L_26)
.L_26:
        /*003c*/ 	.word	0x00000000
        /*0040*/ 	.short	0x0000
        /*0042*/ 	.short	0x0000
        /*0044*/ 	.byte	0x00, 0xf5, 0x21, 0x00


	//----- nvinfo : EIATTR_SPARSE_MMA_MASK
	.align		4
.L_27:
        /*0048*/ 	.byte	0x03, 0x50
        /*004a*/ 	.short	0x0000


	//----- nvinfo : EIATTR_MAXREG_COUNT
	.align		4
        /*004c*/ 	.byte	0x03, 0x1b
        /*004e*/ 	.short	0x00ff


	//----- nvinfo : EIATTR_MERCURY_ISA_VERSION
	.align		4
        /*0050*/ 	.byte	0x03, 0x5f
        /*0052*/ 	.short	0x0101


	//----- nvinfo : EIATTR_VRC_CTA_INIT_COUNT
	.align		4
        /*0054*/ 	.byte	0x02, 0x4a
	.zero		1
	.zero		1


	//----- nvinfo : EIATTR_EXIT_INSTR_OFFSETS
	.align		4
        /*0058*/ 	.byte	0x04, 0x1c
        /*005a*/ 	.short	(.L_29 - .L_28)


	//   ....[0]....
.L_28:
        /*005c*/ 	.word	0x00000070


	//   ....[1]....
        /*0060*/ 	.word	0x00000130


	//----- nvinfo : EIATTR_CBANK_PARAM_SIZE
	.align		4
.L_29:
        /*0064*/ 	.byte	0x03, 0x19
        /*0066*/ 	.short	0x001c


	//----- nvinfo : EIATTR_PARAM_CBANK
	.align		4
        /*0068*/ 	.byte	0x04, 0x0a
        /*006a*/ 	.short	(.L_31 - .L_30)
	.align		4
.L_30:
        /*006c*/ 	.word	index@(.nv.constant0._Z4add3PdS_S_i)
        /*0070*/ 	.short	0x0380
        /*0072*/ 	.short	0x001c


	//----- nvinfo : EIATTR_SW_WAR
	.align		4
.L_31:
        /*0074*/ 	.byte	0x04, 0x36
        /*0076*/ 	.short	(.L_33 - .L_32)
.L_32:
        /*0078*/ 	.word	0x00000008
.L_33:


//--------------------- .nv.info._Z4add2PdS_S_i   --------------------------
	.section	.nv.info._Z4add2PdS_S_i,"",@"SHT_CUDA_INFO"
	.sectionflags	@""
	.align	4


	//----- nvinfo : EIATTR_CUDA_API_VERSION
	.align		4
        /*0000*/ 	.byte	0x04, 0x37
        /*0002*/ 	.short	(.L_35 - .L_34)
.L_34:
        /*0004*/ 	.word	0x00000082


	//----- nvinfo : EIATTR_KPARAM_INFO
	.align		4
.L_35:
        /*0008*/ 	.byte	0x04, 0x17
        /*000a*/ 	.short	(.L_37 - .L_36)
.L_36:
        /*000c*/ 	.word	0x00000000
        /*0010*/ 	.short	0x0003
        /*0012*/ 	.short	0x0018
        /*0014*/ 	.byte	0x00, 0xf0, 0x11, 0x00


	//----- nvinfo : EIATTR_KPARAM_INFO
	.align		4
.L_37:
        /*0018*/ 	.byte	0x04, 0x17
        /*001a*/ 	.short	(.L_39 - .L_38)
.L_38:
        /*001c*/ 	.word	0x00000000
        /*0020*/ 	.short	0x0002
        /*0022*/ 	.short	0x0010
        /*0024*/ 	.byte	0x00, 0xf5, 0x21, 0x00


	//----- nvinfo : EIATTR_KPARAM_INFO
	.align		4
.L_39:
        /*0028*/ 	.byte	0x04, 0x17
        /*002a*/ 	.short	(.L_41 - .L_40)
.L_40:
        /*002c*/ 	.word	0x00000000
        /*0030*/ 	.short	0x0001
        /*0032*/ 	.short	0x0008
        /*0034*/ 	.byte	0x00, 0xf5, 0x21, 0x00


	//----- nvinfo : EIATTR_KPARAM_INFO
	.align		4
.L_41:
        /*0038*/ 	.byte	0x04, 0x17
        /*003a*/ 	.short	(.L_43 - .L_42)
.L_42:
        /*003c*/ 	.word	0x00000000
        /*0040*/ 	.short	0x0000
        /*0042*/ 	.short	0x0000
        /*0044*/ 	.byte	0x00, 0xf5, 0x21, 0x00


	//----- nvinfo : EIATTR_SPARSE_MMA_MASK
	.align		4
.L_43:
        /*0048*/ 	.byte	0x03, 0x50
        /*004a*/ 	.short	0x0000


	//----- nvinfo : EIATTR_MAXREG_COUNT
	.align		4
        /*004c*/ 	.byte	0x03, 0x1b
        /*004e*/ 	.short	0x00ff


	//----- nvinfo : EIATTR_MERCURY_ISA_VERSION
	.align		4
        /*0050*/ 	.byte	0x03, 0x5f
        /*0052*/ 	.short	0x0101


	//----- nvinfo : EIATTR_VRC_CTA_INIT_COUNT
	.align		4
        /*0054*/ 	.byte	0x02, 0x4a
	.zero		1
	.zero		1


	//----- nvinfo : EIATTR_EXIT_INSTR_OFFSETS
	.align		4
        /*0058*/ 	.byte	0x04, 0x1c
        /*005a*/ 	.short	(.L_45 - .L_44)


	//   ....[0]....
.L_44:
        /*005c*/ 	.word	0x00000070


	//   ....[1]....
        /*0060*/ 	.word	0x00000130


	//----- nvinfo : EIATTR_CBANK_PARAM_SIZE
	.align		4
.L_45:
        /*0064*/ 	.byte	0x03, 0x19
        /*0066*/ 	.short	0x001c


	//----- nvinfo : EIATTR_PARAM_CBANK
	.align		4
        /*0068*/ 	.byte	0x04, 0x0a
        /*006a*/ 	.short	(.L_47 - .L_46)
	.align		4
.L_46:
        /*006c*/ 	.word	index@(.nv.constant0._Z4add2PdS_S_i)
        /*0070*/ 	.short	0x0380
        /*0072*/ 	.short	0x001c


	//----- nvinfo : EIATTR_SW_WAR
	.align		4
.L_47:
        /*0074*/ 	.byte	0x04, 0x36
        /*0076*/ 	.short	(.L_49 - .L_48)
.L_48:
        /*0078*/ 	.word	0x00000008
.L_49:


//--------------------- .nv.info._Z4add1PdS_S_i   --------------------------
	.section	.nv.info._Z4add1PdS_S_i,"",@"SHT_CUDA_INFO"
	.sectionflags	@""
	.align	4


	//----- nvinfo : EIATTR_CUDA_API_VERSION
	.align		4
        /*0000*/ 	.byte	0x04, 0x37
        /*0002*/ 	.short	(.L_51 - .L_50)
.L_50:
        /*0004*/ 	.word	0x00000082


	//----- nvinfo : EIATTR_KPARAM_INFO
	.align		4
.L_51:
        /*0008*/ 	.byte	0x04, 0x17
        /*000a*/ 	.short	(.L_53 - .L_52)
.L_52:
        /*000c*/ 	.word	0x00000000
        /*0010*/ 	.short	0x0003
        /*0012*/ 	.short	0x0018
        /*0014*/ 	.byte	0x00, 0xf0, 0x11, 0x00


	//----- nvinfo : EIATTR_KPARAM_INFO
	.align		4
.L_53:
        /*0018*/ 	.byte	0x04, 0x17
        /*001a*/ 	.short	(.L_55 - .L_54)
.L_54:
        /*001c*/ 	.word	0x00000000
        /*0020*/ 	.short	0x0002
        /*0022*/ 	.short	0x0010
        /*0024*/ 	.byte	0x00, 0xf5, 0x21, 0x00


	//----- nvinfo : EIATTR_KPARAM_INFO
	.align		4
.L_55:
        /*0028*/ 	.byte	0x04, 0x17
        /*002a*/ 	.short	(.L_57 - .L_56)
.L_56:
        /*002c*/ 	.word	0x00000000
        /*0030*/ 	.short	0x0001
        /*0032*/ 	.short	0x0008
        /*0034*/ 	.byte	0x00, 0xf5, 0x21, 0x00


	//----- nvinfo : EIATTR_KPARAM_INFO
	.align		4
.L_57:
        /*0038*/ 	.byte	0x04, 0x17
        /*003a*/ 	.short	(.L_59 - .L_58)
.L_58:
        /*003c*/ 	.word	0x00000000
        /*0040*/ 	.short	0x0000
        /*0042*/ 	.short	0x0000
        /*0044*/ 	.byte	0x00, 0xf5, 0x21, 0x00


	//----- nvinfo : EIATTR_SPARSE_MMA_MASK
	.align		4
.L_59:
        /*0048*/ 	.byte	0x03, 0x50
        /*004a*/ 	.short	0x0000


	//----- nvinfo : EIATTR_MAXREG_COUNT
	.align		4
        /*004c*/ 	.byte	0x03, 0x1b
        /*004e*/ 	.short	0x00ff


	//----- nvinfo : EIATTR_MERCURY_ISA_VERSION
	.align		4
        /*0050*/ 	.byte	0x03, 0x5f
        /*0052*/ 	.short	0x0101


	//----- nvinfo : EIATTR_VRC_CTA_INIT_COUNT
	.align		4
        /*0054*/ 	.byte	0x02, 0x4a
	.zero		1
	.zero		1


	//----- nvinfo : EIATTR_EXIT_INSTR_OFFSETS
	.align		4
        /*0058*/ 	.byte	0x04, 0x1c
        /*005a*/ 	.short	(.L_61 - .L_60)


	//   ....[0]....
.L_60:
        /*005c*/ 	.word	0x00000070


	//   ....[1]....
        /*0060*/ 	.word	0x00000130


	//----- nvinfo : EIATTR_CBANK_PARAM_SIZE
	.align		4
.L_61:
        /*0064*/ 	.byte	0x03, 0x19
        /*0066*/ 	.short	0x001c


	//----- nvinfo : EIATTR_PARAM_CBANK
	.align		4
        /*0068*/ 	.byte	0x04, 0x0a
        /*006a*/ 	.short	(.L_63 - .L_62)
	.align		4
.L_62:
        /*006c*/ 	.word	index@(.nv.constant0._Z4add1PdS_S_i)
        /*0070*/ 	.short	0x0380
        /*0072*/ 	.short	0x001c


	//----- nvinfo : EIATTR_SW_WAR
	.align		4
.L_63:
        /*0074*/ 	.byte	0x04, 0x36
        /*0076*/ 	.short	(.L_65 - .L_64)
.L_64:
        /*0078*/ 	.word	0x00000008
.L_65:


//--------------------- .nv.callgraph             --------------------------
	.section	.nv.callgraph,"",@"SHT_CUDA_CALLGRAPH"
	.align	4
	.sectionentsize	8
	.align		4
        /*0000*/ 	.word	0x00000000
	.align		4
        /*0004*/ 	.word	0xffffffff
	.align		4
        /*0008*/ 	.word	0x00000000
	.align		4
        /*000c*/ 	.word	0xfffffffe
	.align		4
        /*0010*/ 	.word	0x00000000
	.align		4
        /*0014*/ 	.word	0xfffffffd
	.align		4
        /*0018*/ 	.word	0x00000000
	.align		4
        /*001c*/ 	.word	0xfffffffc


//--------------------- .text._Z4add3PdS_S_i      --------------------------
	.section	.text._Z4add3PdS_S_i,"ax",@progbits
	.align	128
        .global         _Z4add3PdS_S_i
        .type           _Z4add3PdS_S_i,@function
        .size           _Z4add3PdS_S_i,(.L_x_3 - _Z4add3PdS_S_i)
        .other          _Z4add3PdS_S_i,@"STO_CUDA_ENTRY STV_DEFAULT"
_Z4add3PdS_S_i:
.text._Z4add3PdS_S_i:
[----:B------:R-:W-:Y:S01]  /*0000*/  LDC R1, c[0x0][0x37c] ;  /* 0x0000df00ff017b82 */ /* 0x000fe20000000800 */
[----:B------:R-:W0:Y:S07]  /*0010*/  S2R R0, SR_TID.X ;  /* 0x0000000000007919 */ /* 0x000e2e0000002100 */
[----:B------:R-:W0:Y:S01]  /*0020*/  S2UR UR4, SR_CTAID.X ;  /* 0x00000000000479c3 */ /* 0x000e220000002500 */
[----:B------:R-:W1:Y:S07]  /*0030*/  LDCU UR5, c[0x0][0x398] ;  /* 0x00007300ff0577ac */ /* 0x000e6e0008000800 */
[----:B------:R-:W0:Y:S02]  /*0040*/  LDC R11, c[0x0][0x360] ;  /* 0x0000d800ff0b7b82 */ /* 0x000e240000000800 */
[----:B0-----:R-:W-:-:S05]  /*0050*/  IMAD R11, R11, UR4, R0 ;  /* 0x000000040b0b7c24 */ /* 0x001fca000f8e0200 */
[----:B-1----:R-:W-:-:S13]  /*0060*/  ISETP.GE.AND P0, PT, R11, UR5, PT ;  /* 0x000000050b007c0c */ /* 0x002fda000bf06270 */
[----:B------:R-:W-:Y:S05]  /*0070*/  @P0 EXIT ;  /* 0x000000000000094d */ /* 0x000fea0003800000 */
[----:B------:R-:W0:Y:S01]  /*0080*/  LDC.64 R2, c[0x0][0x380] ;  /* 0x0000e000ff027b82 */ /* 0x000e220000000a00 */
[----:B------:R-:W1:Y:S07]  /*0090*/  LDCU.64 UR4, c[0x0][0x358] ;  /* 0x00006b00ff0477ac */ /* 0x000e6e0008000a00 */
[----:B------:R-:W2:Y:S08]  /*00a0*/  LDC.64 R4, c[0x0][0x388] ;  /* 0x0000e200ff047b82 */ /* 0x000eb00000000a00 */
[----:B------:R-:W3:Y:S01]  /*00b0*/  LDC.64 R6, c[0x0][0x390] ;  /* 0x0000e400ff067b82 */ /* 0x000ee20000000a00 */
[----:B0-----:R-:W-:-:S06]  /*00c0*/  IMAD.WIDE R2, R11, 0x8, R2 ;  /* 0x000000080b027825 */ /* 0x001fcc00078e0202 */
[----:B-1----:R-:W4:Y:S01]  /*00d0*/  LDG.E.64 R2, desc[UR4][R2.64] ;  /* 0x0000000402027981 */ /* 0x002f22000c1e1b00 */
[----:B--2---:R-:W-:-:S06]  /*00e0*/  IMAD.WIDE R4, R11, 0x8, R4 ;  /* 0x000000080b047825 */ /* 0x004fcc00078e0204 */
[----:B------:R-:W4:Y:S01]  /*00f0*/  LDG.E.64 R4, desc[UR4][R4.64] ;  /* 0x0000000404047981 */ /* 0x000f22000c1e1b00 */
[----:B---3--:R-:W-:Y:S01]  /*0100*/  IMAD.WIDE R6, R11, 0x8, R6 ;  /* 0x000000080b067825 */ /* 0x008fe200078e0206 */
[----:B----4-:R-:W-:-:S07]  /*0110*/  DADD R8, R2, R4 ;  /* 0x0000000002087229 */ /* 0x010fce0000000004 */
[----:B------:R-:W-:Y:S01]  /*0120*/  STG.E.64 desc[UR4][R6.64], R8 ;  /* 0x0000000806007986 */ /* 0x000fe2000c101b04 */
[----:B------:R-:W-:Y:S05]  /*0130*/  EXIT ;  /* 0x000000000000794d */ /* 0x000fea0003800000 */
.L_x_0:
[----:B------:R-:W-:-:S00]  /*0140*/  BRA `(.L_x_0) ;  /* 0xfffffffc00fc7947 */ /* 0x000fc0000383ffff */
[----:B------:R-:W-:-:S00]  /*0150*/  NOP ;  /* 0x0000000000007918 */ /* 0x000fc00000000000 */
        /* <DEDUP_REMOVED lines=10> */
.L_x_3:


//--------------------- .text._Z4add2PdS_S_i      --------------------------
	.section	.text._Z4add2PdS_S_i,"ax",@progbits
	.align	128
        .global         _Z4add2PdS_S_i
        .type           _Z4add2PdS_S_i,@function
        .size           _Z4add2PdS_S_i,(.L_x_4 - _Z4add2PdS_S_i)
        .other          _Z4add2PdS_S_i,@"STO_CUDA_ENTRY STV_DEFAULT"
_Z4add2PdS_S_i:
.text._Z4add2PdS_S_i:
        /* <DEDUP_REMOVED lines=20> */
.L_x_1:
        /* <DEDUP_REMOVED lines=12> */
.L_x_4:


//--------------------- .text._Z4add1PdS_S_i      --------------------------
	.section	.text._Z4add1PdS_S_i,"ax",@progbits
	.align	128
        .global         _Z4add1PdS_S_i
        .type           _Z4add1PdS_S_i,@function
        .size           _Z4add1PdS_S_i,(.L_x_5 - _Z4add1PdS_S_i)
        .other          _Z4add1PdS_S_i,@"STO_CUDA_ENTRY STV_DEFAULT"
_Z4add1PdS_S_i:
.text._Z4add1PdS_S_i:
        /* <DEDUP_REMOVED lines=20> */
.L_x_2:
        /* <DEDUP_REMOVED lines=12> */
.L_x_5:


//--------------------- .nv.shared.reserved.0     --------------------------
	.section	.nv.shared.reserved.0,"aw",@nobits
	.weak		__nv_reservedSMEM_offset_0_alias
	.size		__nv_reservedSMEM_offset_0_alias, 0, 64
	.other		__nv_reservedSMEM_offset_0_alias,@"STO_CUDA_RESERVED_SHARED STV_DEFAULT"
__nv_reservedSMEM_offset_0_alias:
	.zero		0
	.zero		64


//--------------------- .nv.constant0._Z4add3PdS_S_i --------------------------
	.section	.nv.constant0._Z4add3PdS_S_i,"a",@progbits
	.sectionflags	@""
	.align	4
.nv.constant0._Z4add3PdS_S_i:
	.zero		924


//--------------------- .nv.constant0._Z4add2PdS_S_i --------------------------
	.section	.nv.constant0._Z4add2PdS_S_i,"a",@progbits
	.sectionflags	@""
	.align	4
.nv.constant0._Z4add2PdS_S_i:
	.zero		924


//--------------------- .nv.constant0._Z4add1PdS_S_i --------------------------
	.section	.nv.constant0._Z4add1PdS_S_i,"a",@progbits
	.sectionflags	@""
	.align	4
.nv.constant0._Z4add1PdS_S_i:
	.zero		924


//--------------------- SYMBOLS --------------------------

	.type		.nv.reservedSmem.offset0,@object
	.size		.nv.reservedSmem.offset0,0x4
